//
// Generated by NVIDIA NVVM Compiler
//
// Compiler Build ID: CL-36424714
// Cuda compilation tools, release 13.0, V13.0.88
// Based on NVVM 20.0.0
//

.version 9.0
.target sm_100
.address_size 64

	// .globl	_Z7iteratePfS_

.visible .entry _Z7iteratePfS_(
	.param .u64 .ptr .align 1 _Z7iteratePfS__param_0,
	.param .u64 .ptr .align 1 _Z7iteratePfS__param_1
)
{
	.reg .b32 	%r<5>;
	.reg .b32 	%f<9>;
	.reg .b64 	%rd<8>;

	ld.param.u64 	%rd1, [_Z7iteratePfS__param_0];
	ld.param.u64 	%rd2, [_Z7iteratePfS__param_1];
	cvta.to.global.u64 	%rd3, %rd2;
	cvta.to.global.u64 	%rd4, %rd1;
	mov.u32 	%r1, %ctaid.x;
	shl.b32 	%r2, %r1, 9;
	mov.u32 	%r3, %tid.x;
	add.s32 	%r4, %r2, %r3;
	mul.wide.s32 	%rd5, %r4, 4;
	add.s64 	%rd6, %rd4, %rd5;
	ld.global.f32 	%f1, [%rd6+4];
	ld.global.f32 	%f2, [%rd6+4100];
	add.f32 	%f3, %f1, %f2;
	ld.global.f32 	%f4, [%rd6+2048];
	add.f32 	%f5, %f3, %f4;
	ld.global.f32 	%f6, [%rd6+2056];
	add.f32 	%f7, %f5, %f6;
	mul.f32 	%f8, %f7, 0f3E800000;
	add.s64 	%rd7, %rd3, %rd5;
	st.global.f32 	[%rd7+2052], %f8;
	ret;

}


// ===== COMPILED SASS (sm_100) =====

	.target	sm_100

	.elftype	@"ET_EXEC"


//--------------------- .note.nv.tkinfo           --------------------------
	.section	.note.nv.tkinfo,"",@"SHT_NOTE"
	.sectionflags	@"SHF_NOTE_NV_TKINFO"
	.tkinfo
        /*0018*/ 	.word	0x00000002
        /*0030*/ 	.string	""
        /*0030*/ 	.string	"ptxas"
        /*0030*/ 	.string	"Cuda compilation tools, release 13.0, V13.0.88"
        /*0030*/ 	.string	"Build cuda_13.0.r13.0/compiler.36424714_0"
        /*0030*/ 	.string	"-arch sm_100 -m 64 "



//--------------------- .note.nv.cuinfo           --------------------------
	.section	.note.nv.cuinfo,"",@"SHT_NOTE"
	.sectionflags	@"SHF_NOTE_NV_CUINFO"
        /*0018*/ 	.short	0x0002
        /*001a*/ 	.short	0x0064
        /*001c*/ 	.short	0x0082
	.zero		2


//--------------------- .nv.info                  --------------------------
	.section	.nv.info,"",@"SHT_CUDA_INFO"
	.align	4


	//----- nvinfo : EIATTR_REGCOUNT
	.align		4
        /*0000*/ 	.byte	0x04, 0x2f
        /*0002*/ 	.short	(.L_1 - .L_0)
	.align		4
.L_0:
        /*0004*/ 	.word	index@(_Z7iteratePfS_)
        /*0008*/ 	.word	0x00000010


	//----- nvinfo : EIATTR_FRAME_SIZE
	.align		4
.L_1:
        /*000c*/ 	.byte	0x04, 0x11
        /*000e*/ 	.short	(.L_3 - .L_2)
	.align		4
.L_2:
        /*0010*/ 	.word	index@(_Z7iteratePfS_)
        /*0014*/ 	.word	0x00000000


	//----- nvinfo : EIATTR_MIN_STACK_SIZE
	.align		4
.L_3:
        /*0018*/ 	.byte	0x04, 0x12
        /*001a*/ 	.short	(.L_5 - .L_4)
	.align		4
.L_4:
        /*001c*/ 	.word	index@(_Z7iteratePfS_)
        /*0020*/ 	.word	0x00000000
.L_5:


//--------------------- .nv.compat                --------------------------
	.section	.nv.compat,"",@"SHT_CUDA_COMPAT_INFO"
	.align	4
        /*0000*/ 	.byte	0x02, 0x09, 0x00, 0x00, 0x02, 0x02, 0x01, 0x00, 0x02, 0x05, 0x05, 0x00, 0x03, 0x07, 0x01, 0x01
        /*0010*/ 	.byte	0x02, 0x03, 0x00, 0x00, 0x02, 0x06, 0x01, 0x00, 0x04, 0x0b, 0x08, 0x00, 0x09, 0x00, 0x00, 0x00
        /*0020*/ 	.byte	0x00, 0x00, 0x00, 0x00


//--------------------- .nv.info._Z7iteratePfS_   --------------------------
	.section	.nv.info._Z7iteratePfS_,"",@"SHT_CUDA_INFO"
	.sectionflags	@""
	.align	4


	//----- nvinfo : EIATTR_CUDA_API_VERSION
	.align		4
        /*0000*/ 	.byte	0x04, 0x37
        /*0002*/ 	.short	(.L_7 - .L_6)
.L_6:
        /*0004*/ 	.word	0x00000082


	//----- nvinfo : EIATTR_KPARAM_INFO
	.align		4
.L_7:
        /*0008*/ 	.byte	0x04, 0x17
        /*000a*/ 	.short	(.L_9 - .L_8)
.L_8:
        /*000c*/ 	.word	0x00000000
        /*0010*/ 	.short	0x0001
        /*0012*/ 	.short	0x0008
        /*0014*/ 	.byte	0x00, 0xf5, 0x21, 0x00


	//----- nvinfo : EIATTR_KPARAM_INFO
	.align		4
.L_9:
        /*0018*/ 	.byte	0x04, 0x17
        /*001a*/ 	.short	(.L_11 - .L_10)
.L_10:
        /*001c*/ 	.word	0x00000000
        /*0020*/ 	.short	0x0000
        /*0022*/ 	.short	0x0000
        /*0024*/ 	.byte	0x00, 0xf5, 0x21, 0x00


	//----- nvinfo : EIATTR_SPARSE_MMA_MASK
	.align		4
.L_11:
        /*0028*/ 	.byte	0x03, 0x50
        /*002a*/ 	.short	0x0000


	//----- nvinfo : EIATTR_MAXREG_COUNT
	.align		4
        /*002c*/ 	.byte	0x03, 0x1b
        /*002e*/ 	.short	0x00ff


	//----- nvinfo : EIATTR_MERCURY_ISA_VERSION
	.align		4
        /*0030*/ 	.byte	0x03, 0x5f
        /*0032*/ 	.short	0x0101


	//----- nvinfo : EIATTR_VRC_CTA_INIT_COUNT
	.align		4
        /*0034*/ 	.byte	0x02, 0x4a
	.zero		1
	.zero		1


	//----- nvinfo : EIATTR_EXIT_INSTR_OFFSETS
	.align		4
        /*0038*/ 	.byte	0x04, 0x1c
        /*003a*/ 	.short	(.L_13 - .L_12)


	//   ....[0]....
.L_12:
        /*003c*/ 	.word	0x00000120


	//----- nvinfo : EIATTR_CBANK_PARAM_SIZE
	.align		4
.L_13:
        /*0040*/ 	.byte	0x03, 0x19
        /*0042*/ 	.short	0x0010


	//----- nvinfo : EIATTR_PARAM_CBANK
	.align		4
        /*0044*/ 	.byte	0x04, 0x0a
        /*0046*/ 	.short	(.L_15 - .L_14)
	.align		4
.L_14:
        /*0048*/ 	.word	index@(.nv.constant0._Z7iteratePfS_)
        /*004c*/ 	.short	0x0380
        /*004e*/ 	.short	0x0010


	//----- nvinfo : EIATTR_SW_WAR
	.align		4
.L_15:
        /*0050*/ 	.byte	0x04, 0x36
        /*0052*/ 	.short	(.L_17 - .L_16)
.L_16:
        /*0054*/ 	.word	0x00000008
.L_17:


//--------------------- .nv.callgraph             --------------------------
	.section	.nv.callgraph,"",@"SHT_CUDA_CALLGRAPH"
	.align	4
	.sectionentsize	8
	.align		4
        /*0000*/ 	.word	0x00000000
	.align		4
        /*0004*/ 	.word	0xffffffff
	.align		4
        /*0008*/ 	.word	0x00000000
	.align		4
        /*000c*/ 	.word	0xfffffffe
	.align		4
        /*0010*/ 	.word	0x00000000
	.align		4
        /*0014*/ 	.word	0xfffffffd
	.align		4
        /*0018*/ 	.word	0x00000000
	.align		4
        /*001c*/ 	.word	0xfffffffc


//--------------------- .text._Z7iteratePfS_      --------------------------
	.section	.text._Z7iteratePfS_,"ax",@progbits
	.align	128
        .global         _Z7iteratePfS_
        .type           _Z7iteratePfS_,@function
        .size           _Z7iteratePfS_,(.L_x_1 - _Z7iteratePfS_)
        .other          _Z7iteratePfS_,@"STO_CUDA_ENTRY STV_DEFAULT"
_Z7iteratePfS_:
.text._Z7iteratePfS_:
[----:B------:R-:W-:Y:S01]  /*0000*/  LDC R1, c[0x0][0x37c] ;  /* 0x0000df00ff017b82 */ /* 0x000fe20000000800 */
[----:B------:R-:W0:Y:S07]  /*0010*/  S2R R7, SR_CTAID.X ;  /* 0x0000000000077919 */ /* 0x000e2e0000002500 */
[----:B------:R-:W1:Y:S01]  /*0020*/  LDC.64 R2, c[0x0][0x380] ;  /* 0x0000e000ff027b82 */ /* 0x000e620000000a00 */
[----:B------:R-:W2:Y:S01]  /*0030*/  LDCU.64 UR4, c[0x0][0x358] ;  /* 0x00006b00ff0477ac */ /* 0x000ea20008000a00 */
[----:B------:R-:W0:Y:S06]  /*0040*/  S2R R0, SR_TID.X ;  /* 0x0000000000007919 */ /* 0x000e2c0000002100 */
[----:B------:R-:W3:Y:S01]  /*0050*/  LDC.64 R4, c[0x0][0x388] ;  /* 0x0000e200ff047b82 */ /* 0x000ee20000000a00 */
[----:B0-----:R-:W-:-:S05]  /*0060*/  LEA R7, R7, R0, 0x9 ;  /* 0x0000000007077211 */ /* 0x001fca00078e48ff */
[----:B-1----:R-:W-:-:S05]  /*0070*/  IMAD.WIDE R2, R7, 0x4, R2 ;  /* 0x0000000407027825 */ /* 0x002fca00078e0202 */
[----:B--2---:R-:W2:Y:S04]  /*0080*/  LDG.E R0, desc[UR4][R2.64+0x4] ;  /* 0x0000040402007981 */ /* 0x004ea8000c1e1900 */
[----:B------:R-:W2:Y:S04]  /*0090*/  LDG.E R9, desc[UR4][R2.64+0x1004] ;  /* 0x0010040402097981 */ /* 0x000ea8000c1e1900 */
[----:B------:R-:W4:Y:S04]  /*00a0*/  LDG.E R11, desc[UR4][R2.64+0x800] ;  /* 0x00080004020b7981 */ /* 0x000f28000c1e1900 */
[----:B------:R-:W5:Y:S01]  /*00b0*/  LDG.E R13, desc[UR4][R2.64+0x808] ;  /* 0x00080804020d7981 */ /* 0x000f62000c1e1900 */
[----:B---3--:R-:W-:-:S04]  /*00c0*/  IMAD.WIDE R4, R7, 0x4, R4 ;  /* 0x0000000407047825 */ /* 0x008fc800078e0204 */
[----:B--2---:R-:W-:-:S04]  /*00d0*/  FADD R0, R0, R9 ;  /* 0x0000000900007221 */ /* 0x004fc80000000000 */
[----:B----4-:R-:W-:-:S04]  /*00e0*/  FADD R0, R0, R11 ;  /* 0x0000000b00007221 */ /* 0x010fc80000000000 */
[----:B-----5:R-:W-:-:S04]  /*00f0*/  FADD R0, R0, R13 ;  /* 0x0000000d00007221 */ /* 0x020fc80000000000 */
[----:B------:R-:W-:-:S05]  /*0100*/  FMUL R7, R0, 0.25 ;  /* 0x3e80000000077820 */ /* 0x000fca0000400000 */
[----:B------:R-:W-:Y:S01]  /*0110*/  STG.E desc[UR4][R4.64+0x804], R7 ;  /* 0x0008040704007986 */ /* 0x000fe2000c101904 */
[----:B------:R-:W-:Y:S05]  /*0120*/  EXIT ;  /* 0x000000000000794d */ /* 0x000fea0003800000 */
.L_x_0:
[----:B------:R-:W-:-:S00]  /*0130*/  BRA `(.L_x_0) ;  /* 0xfffffffc00fc7947 */ /* 0x000fc0000383ffff */
[----:B------:R-:W-:-:S00]  /*0140*/  NOP ;  /* 0x0000000000007918 */ /* 0x000fc00000000000 */
        /* <DEDUP_REMOVED lines=11> */
.L_x_1:


//--------------------- .nv.shared.reserved.0     --------------------------
	.section	.nv.shared.reserved.0,"aw",@nobits
	.weak		__nv_reservedSMEM_offset_0_alias
	.size		__nv_reservedSMEM_offset_0_alias, 0, 64
	.other		__nv_reservedSMEM_offset_0_alias,@"STO_CUDA_RESERVED_SHARED STV_DEFAULT"
__nv_reservedSMEM_offset_0_alias:
	.zero		0
	.zero		64


//--------------------- .nv.constant0._Z7iteratePfS_ --------------------------
	.section	.nv.constant0._Z7iteratePfS_,"a",@progbits
	.sectionflags	@""
	.align	4
.nv.constant0._Z7iteratePfS_:
	.zero		912


//--------------------- SYMBOLS --------------------------

	.type		.nv.reservedSmem.offset0,@object
	.size		.nv.reservedSmem.offset0,0x4
